//
// Generated by NVIDIA NVVM Compiler
//
// Compiler Build ID: CL-36424714
// Cuda compilation tools, release 13.0, V13.0.88
// Based on NVVM 20.0.0
//

.version 9.0
.target sm_100
.address_size 64

	// .globl	_Z18cuda_calc_pi_step1iPiPfS0_
.global .align 4 .b8 precalc_xorwow_matrix[102400];
.global .align 4 .b8 precalc_xorwow_offset_matrix[102400];
.global .align 4 .b8 mrg32k3aM1[2304];
.global .align 4 .b8 mrg32k3aM2[2304];
.global .align 4 .b8 mrg32k3aM1SubSeq[2016];
.global .align 4 .b8 mrg32k3aM2SubSeq[2016];
.global .align 4 .b8 mrg32k3aM1Seq[2304];
.global .align 4 .b8 mrg32k3aM2Seq[2304];
.const .align 8 .b8 __cr_lgamma_table[72];
.extern .shared .align 16 .b8 sdata[];

.visible .entry _Z18cuda_calc_pi_step1iPiPfS0_(
	.param .u32 _Z18cuda_calc_pi_step1iPiPfS0__param_0,
	.param .u64 .ptr .align 1 _Z18cuda_calc_pi_step1iPiPfS0__param_1,
	.param .u64 .ptr .align 1 _Z18cuda_calc_pi_step1iPiPfS0__param_2,
	.param .u64 .ptr .align 1 _Z18cuda_calc_pi_step1iPiPfS0__param_3
)
{
	.reg .pred 	%p<8>;
	.reg .b32 	%r<19>;
	.reg .b32 	%f<5>;
	.reg .b64 	%rd<12>;

	ld.param.u32 	%r7, [_Z18cuda_calc_pi_step1iPiPfS0__param_0];
	ld.param.u64 	%rd1, [_Z18cuda_calc_pi_step1iPiPfS0__param_1];
	ld.param.u64 	%rd2, [_Z18cuda_calc_pi_step1iPiPfS0__param_2];
	ld.param.u64 	%rd3, [_Z18cuda_calc_pi_step1iPiPfS0__param_3];
	cvta.to.global.u64 	%rd4, %rd3;
	cvta.to.global.u64 	%rd5, %rd2;
	mov.u32 	%r1, %tid.x;
	mov.u32 	%r2, %ctaid.x;
	mov.u32 	%r18, %ntid.x;
	mad.lo.s32 	%r8, %r2, %r18, %r1;
	mul.wide.u32 	%rd6, %r8, 4;
	add.s64 	%rd7, %rd5, %rd6;
	ld.global.f32 	%f1, [%rd7];
	add.s64 	%rd8, %rd4, %rd6;
	ld.global.f32 	%f2, [%rd8];
	mul.f32 	%f3, %f2, %f2;
	fma.rn.f32 	%f4, %f1, %f1, %f3;
	setp.lt.f32 	%p1, %f4, 0f3E800000;
	setp.lt.u32 	%p2, %r8, %r7;
	and.pred  	%p3, %p2, %p1;
	selp.u32 	%r9, 1, 0, %p3;
	shl.b32 	%r10, %r1, 2;
	mov.u32 	%r11, sdata;
	add.s32 	%r4, %r11, %r10;
	st.shared.u32 	[%r4], %r9;
	bar.sync 	0;
	setp.lt.u32 	%p4, %r18, 2;
	@%p4 bra 	$L__BB0_4;
$L__BB0_1:
	shr.u32 	%r6, %r18, 1;
	setp.ge.u32 	%p5, %r1, %r6;
	@%p5 bra 	$L__BB0_3;
	shl.b32 	%r12, %r6, 2;
	add.s32 	%r13, %r4, %r12;
	ld.shared.u32 	%r14, [%r13];
	ld.shared.u32 	%r15, [%r4];
	add.s32 	%r16, %r15, %r14;
	st.shared.u32 	[%r4], %r16;
$L__BB0_3:
	bar.sync 	0;
	setp.gt.u32 	%p6, %r18, 3;
	mov.u32 	%r18, %r6;
	@%p6 bra 	$L__BB0_1;
$L__BB0_4:
	setp.ne.s32 	%p7, %r1, 0;
	@%p7 bra 	$L__BB0_6;
	ld.shared.u32 	%r17, [sdata];
	cvta.to.global.u64 	%rd9, %rd1;
	mul.wide.u32 	%rd10, %r2, 4;
	add.s64 	%rd11, %rd9, %rd10;
	st.global.u32 	[%rd11], %r17;
$L__BB0_6:
	ret;

}
	// .globl	_Z18cuda_calc_pi_step2iPi
.visible .entry _Z18cuda_calc_pi_step2iPi(
	.param .u32 _Z18cuda_calc_pi_step2iPi_param_0,
	.param .u64 .ptr .align 1 _Z18cuda_calc_pi_step2iPi_param_1
)
{
	.reg .pred 	%p<5>;
	.reg .b32 	%r<20>;
	.reg .b64 	%rd<7>;

	ld.param.u64 	%rd2, [_Z18cuda_calc_pi_step2iPi_param_1];
	cvta.to.global.u64 	%rd1, %rd2;
	mov.u32 	%r1, %tid.x;
	mul.wide.u32 	%rd3, %r1, 4;
	add.s64 	%rd4, %rd1, %rd3;
	ld.global.u32 	%r6, [%rd4];
	shl.b32 	%r7, %r1, 2;
	mov.u32 	%r8, sdata;
	add.s32 	%r2, %r8, %r7;
	st.shared.u32 	[%r2], %r6;
	bar.sync 	0;
	mov.u32 	%r3, %ntid.x;
	setp.lt.u32 	%p1, %r3, 2;
	@%p1 bra 	$L__BB1_5;
	mov.b32 	%r19, 1;
$L__BB1_2:
	shl.b32 	%r5, %r19, 1;
	add.s32 	%r10, %r5, -1;
	and.b32  	%r11, %r10, %r1;
	setp.ne.s32 	%p2, %r11, 0;
	@%p2 bra 	$L__BB1_4;
	shl.b32 	%r12, %r19, 2;
	add.s32 	%r13, %r2, %r12;
	ld.shared.u32 	%r14, [%r13];
	ld.shared.u32 	%r15, [%r2];
	add.s32 	%r16, %r15, %r14;
	st.shared.u32 	[%r2], %r16;
$L__BB1_4:
	bar.sync 	0;
	setp.lt.u32 	%p3, %r5, %r3;
	mov.u32 	%r19, %r5;
	@%p3 bra 	$L__BB1_2;
$L__BB1_5:
	setp.ne.s32 	%p4, %r1, 0;
	@%p4 bra 	$L__BB1_7;
	ld.shared.u32 	%r17, [sdata];
	mov.u32 	%r18, %ctaid.x;
	mul.wide.u32 	%rd5, %r18, 4;
	add.s64 	%rd6, %rd1, %rd5;
	st.global.u32 	[%rd6], %r17;
$L__BB1_7:
	ret;

}


// ===== COMPILED SASS (sm_100) =====

	.target	sm_100

	.elftype	@"ET_EXEC"


//--------------------- .note.nv.tkinfo           --------------------------
	.section	.note.nv.tkinfo,"",@"SHT_NOTE"
	.sectionflags	@"SHF_NOTE_NV_TKINFO"
	.tkinfo
        /*0018*/ 	.word	0x00000002
        /*0030*/ 	.string	""
        /*0030*/ 	.string	"ptxas"
        /*0030*/ 	.string	"Cuda compilation tools, release 13.0, V13.0.88"
        /*0030*/ 	.string	"Build cuda_13.0.r13.0/compiler.36424714_0"
        /*0030*/ 	.string	"-arch sm_100 -m 64 "



//--------------------- .note.nv.cuinfo           --------------------------
	.section	.note.nv.cuinfo,"",@"SHT_NOTE"
	.sectionflags	@"SHF_NOTE_NV_CUINFO"
        /*0018*/ 	.short	0x0002
        /*001a*/ 	.short	0x0064
        /*001c*/ 	.short	0x0082
	.zero		2


//--------------------- .nv.info                  --------------------------
	.section	.nv.info,"",@"SHT_CUDA_INFO"
	.align	4


	//----- nvinfo : EIATTR_REGCOUNT
	.align		4
        /*0000*/ 	.byte	0x04, 0x2f
        /*0002*/ 	.short	(.L_10 - .L_9)
	.align		4
.L_9:
        /*0004*/ 	.word	index@(_Z18cuda_calc_pi_step1iPiPfS0_)
        /*0008*/ 	.word	0x0000000e


	//----- nvinfo : EIATTR_FRAME_SIZE
	.align		4
.L_10:
        /*000c*/ 	.byte	0x04, 0x11
        /*000e*/ 	.short	(.L_12 - .L_11)
	.align		4
.L_11:
        /*0010*/ 	.word	index@(_Z18cuda_calc_pi_step1iPiPfS0_)
        /*0014*/ 	.word	0x00000000


	//----- nvinfo : EIATTR_REGCOUNT
	.align		4
.L_12:
        /*0018*/ 	.byte	0x04, 0x2f
        /*001a*/ 	.short	(.L_14 - .L_13)
	.align		4
.L_13:
        /*001c*/ 	.word	index@(_Z18cuda_calc_pi_step2iPi)
        /*0020*/ 	.word	0x0000000a


	//----- nvinfo : EIATTR_FRAME_SIZE
	.align		4
.L_14:
        /*0024*/ 	.byte	0x04, 0x11
        /*0026*/ 	.short	(.L_16 - .L_15)
	.align		4
.L_15:
        /*0028*/ 	.word	index@(_Z18cuda_calc_pi_step2iPi)
        /*002c*/ 	.word	0x00000000


	//----- nvinfo : EIATTR_MIN_STACK_SIZE
	.align		4
.L_16:
        /*0030*/ 	.byte	0x04, 0x12
        /*0032*/ 	.short	(.L_18 - .L_17)
	.align		4
.L_17:
        /*0034*/ 	.word	index@(_Z18cuda_calc_pi_step2iPi)
        /*0038*/ 	.word	0x00000000


	//----- nvinfo : EIATTR_MIN_STACK_SIZE
	.align		4
.L_18:
        /*003c*/ 	.byte	0x04, 0x12
        /*003e*/ 	.short	(.L_20 - .L_19)
	.align		4
.L_19:
        /*0040*/ 	.word	index@(_Z18cuda_calc_pi_step1iPiPfS0_)
        /*0044*/ 	.word	0x00000000
.L_20:


//--------------------- .nv.compat                --------------------------
	.section	.nv.compat,"",@"SHT_CUDA_COMPAT_INFO"
	.align	4
        /*0000*/ 	.byte	0x02, 0x09, 0x00, 0x00, 0x02, 0x02, 0x01, 0x00, 0x02, 0x05, 0x05, 0x00, 0x03, 0x07, 0x01, 0x01
        /*0010*/ 	.byte	0x02, 0x03, 0x00, 0x00, 0x02, 0x06, 0x01, 0x00, 0x04, 0x0b, 0x08, 0x00, 0x01, 0x00, 0x00, 0x00
        /*0020*/ 	.byte	0x00, 0x00, 0x00, 0x00


//--------------------- .nv.info._Z18cuda_calc_pi_step2iPi --------------------------
	.section	.nv.info._Z18cuda_calc_pi_step2iPi,"",@"SHT_CUDA_INFO"
	.sectionflags	@""
	.align	4


	//----- nvinfo : EIATTR_CUDA_API_VERSION
	.align		4
        /*0000*/ 	.byte	0x04, 0x37
        /*0002*/ 	.short	(.L_22 - .L_21)
.L_21:
        /*0004*/ 	.word	0x00000082


	//----- nvinfo : EIATTR_KPARAM_INFO
	.align		4
.L_22:
        /*0008*/ 	.byte	0x04, 0x17
        /*000a*/ 	.short	(.L_24 - .L_23)
.L_23:
        /*000c*/ 	.word	0x00000000
        /*0010*/ 	.short	0x0001
        /*0012*/ 	.short	0x0008
        /*0014*/ 	.byte	0x00, 0xf5, 0x21, 0x00


	//----- nvinfo : EIATTR_KPARAM_INFO
	.align		4
.L_24:
        /*0018*/ 	.byte	0x04, 0x17
        /*001a*/ 	.short	(.L_26 - .L_25)
.L_25:
        /*001c*/ 	.word	0x00000000
        /*0020*/ 	.short	0x0000
        /*0022*/ 	.short	0x0000
        /*0024*/ 	.byte	0x00, 0xf0, 0x11, 0x00


	//----- nvinfo : EIATTR_SPARSE_MMA_MASK
	.align		4
.L_26:
        /*0028*/ 	.byte	0x03, 0x50
        /*002a*/ 	.short	0x0000


	//----- nvinfo : EIATTR_MAXREG_COUNT
	.align		4
        /*002c*/ 	.byte	0x03, 0x1b
        /*002e*/ 	.short	0x00ff


	//----- nvinfo : EIATTR_NUM_BARRIERS
	.align		4
        /*0030*/ 	.byte	0x02, 0x4c
        /*0032*/ 	.byte	0x01
	.zero		1


	//----- nvinfo : EIATTR_MERCURY_ISA_VERSION
	.align		4
        /*0034*/ 	.byte	0x03, 0x5f
        /*0036*/ 	.short	0x0101


	//----- nvinfo : EIATTR_VRC_CTA_INIT_COUNT
	.align		4
        /*0038*/ 	.byte	0x02, 0x4a
	.zero		1
	.zero		1


	//----- nvinfo : EIATTR_EXIT_INSTR_OFFSETS
	.align		4
        /*003c*/ 	.byte	0x04, 0x1c
        /*003e*/ 	.short	(.L_28 - .L_27)


	//   ....[0]....
.L_27:
        /*0040*/ 	.word	0x000001d0


	//   ....[1]....
        /*0044*/ 	.word	0x00000260


	//----- nvinfo : EIATTR_CBANK_PARAM_SIZE
	.align		4
.L_28:
        /*0048*/ 	.byte	0x03, 0x19
        /*004a*/ 	.short	0x0010


	//----- nvinfo : EIATTR_PARAM_CBANK
	.align		4
        /*004c*/ 	.byte	0x04, 0x0a
        /*004e*/ 	.short	(.L_30 - .L_29)
	.align		4
.L_29:
        /*0050*/ 	.word	index@(.nv.constant0._Z18cuda_calc_pi_step2iPi)
        /*0054*/ 	.short	0x0380
        /*0056*/ 	.short	0x0010


	//----- nvinfo : EIATTR_SW_WAR
	.align		4
.L_30:
        /*0058*/ 	.byte	0x04, 0x36
        /*005a*/ 	.short	(.L_32 - .L_31)
.L_31:
        /*005c*/ 	.word	0x00000008
.L_32:


//--------------------- .nv.info._Z18cuda_calc_pi_step1iPiPfS0_ --------------------------
	.section	.nv.info._Z18cuda_calc_pi_step1iPiPfS0_,"",@"SHT_CUDA_INFO"
	.sectionflags	@""
	.align	4


	//----- nvinfo : EIATTR_CUDA_API_VERSION
	.align		4
        /*0000*/ 	.byte	0x04, 0x37
        /*0002*/ 	.short	(.L_34 - .L_33)
.L_33:
        /*0004*/ 	.word	0x00000082


	//----- nvinfo : EIATTR_KPARAM_INFO
	.align		4
.L_34:
        /*0008*/ 	.byte	0x04, 0x17
        /*000a*/ 	.short	(.L_36 - .L_35)
.L_35:
        /*000c*/ 	.word	0x00000000
        /*0010*/ 	.short	0x0003
        /*0012*/ 	.short	0x0018
        /*0014*/ 	.byte	0x00, 0xf5, 0x21, 0x00


	//----- nvinfo : EIATTR_KPARAM_INFO
	.align		4
.L_36:
        /*0018*/ 	.byte	0x04, 0x17
        /*001a*/ 	.short	(.L_38 - .L_37)
.L_37:
        /*001c*/ 	.word	0x00000000
        /*0020*/ 	.short	0x0002
        /*0022*/ 	.short	0x0010
        /*0024*/ 	.byte	0x00, 0xf5, 0x21, 0x00


	//----- nvinfo : EIATTR_KPARAM_INFO
	.align		4
.L_38:
        /*0028*/ 	.byte	0x04, 0x17
        /*002a*/ 	.short	(.L_40 - .L_39)
.L_39:
        /*002c*/ 	.word	0x00000000
        /*0030*/ 	.short	0x0001
        /*0032*/ 	.short	0x0008
        /*0034*/ 	.byte	0x00, 0xf5, 0x21, 0x00


	//----- nvinfo : EIATTR_KPARAM_INFO
	.align		4
.L_40:
        /*0038*/ 	.byte	0x04, 0x17
        /*003a*/ 	.short	(.L_42 - .L_41)
.L_41:
        /*003c*/ 	.word	0x00000000
        /*0040*/ 	.short	0x0000
        /*0042*/ 	.short	0x0000
        /*0044*/ 	.byte	0x00, 0xf0, 0x11, 0x00


	//----- nvinfo : EIATTR_SPARSE_MMA_MASK
	.align		4
.L_42:
        /*0048*/ 	.byte	0x03, 0x50
        /*004a*/ 	.short	0x0000


	//----- nvinfo : EIATTR_MAXREG_COUNT
	.align		4
        /*004c*/ 	.byte	0x03, 0x1b
        /*004e*/ 	.short	0x00ff


	//----- nvinfo : EIATTR_NUM_BARRIERS
	.align		4
        /*0050*/ 	.byte	0x02, 0x4c
        /*0052*/ 	.byte	0x01
	.zero		1


	//----- nvinfo : EIATTR_MERCURY_ISA_VERSION
	.align		4
        /*0054*/ 	.byte	0x03, 0x5f
        /*0056*/ 	.short	0x0101


	//----- nvinfo : EIATTR_VRC_CTA_INIT_COUNT
	.align		4
        /*0058*/ 	.byte	0x02, 0x4a
	.zero		1
	.zero		1


	//----- nvinfo : EIATTR_EXIT_INSTR_OFFSETS
	.align		4
        /*005c*/ 	.byte	0x04, 0x1c
        /*005e*/ 	.short	(.L_44 - .L_43)


	//   ....[0]....
.L_43:
        /*0060*/ 	.word	0x00000270


	//   ....[1]....
        /*0064*/ 	.word	0x000002f0


	//----- nvinfo : EIATTR_CBANK_PARAM_SIZE
	.align		4
.L_44:
        /*0068*/ 	.byte	0x03, 0x19
        /*006a*/ 	.short	0x0020


	//----- nvinfo : EIATTR_PARAM_CBANK
	.align		4
        /*006c*/ 	.byte	0x04, 0x0a
        /*006e*/ 	.short	(.L_46 - .L_45)
	.align		4
.L_45:
        /*0070*/ 	.word	index@(.nv.constant0._Z18cuda_calc_pi_step1iPiPfS0_)
        /*0074*/ 	.short	0x0380
        /*0076*/ 	.short	0x0020


	//----- nvinfo : EIATTR_SW_WAR
	.align		4
.L_46:
        /*0078*/ 	.byte	0x04, 0x36
        /*007a*/ 	.short	(.L_48 - .L_47)
.L_47:
        /*007c*/ 	.word	0x00000008
.L_48:


//--------------------- .nv.callgraph             --------------------------
	.section	.nv.callgraph,"",@"SHT_CUDA_CALLGRAPH"
	.align	4
	.sectionentsize	8
	.align		4
        /*0000*/ 	.word	0x00000000
	.align		4
        /*0004*/ 	.word	0xffffffff
	.align		4
        /*0008*/ 	.word	0x00000000
	.align		4
        /*000c*/ 	.word	0xfffffffe
	.align		4
        /*0010*/ 	.word	0x00000000
	.align		4
        /*0014*/ 	.word	0xfffffffd
	.align		4
        /*0018*/ 	.word	0x00000000
	.align		4
        /*001c*/ 	.word	0xfffffffc


//--------------------- .nv.constant4             --------------------------
	.section	.nv.constant4,"a",@progbits
	.align	8
	.align		8
.nv.constant4:
        /*0000*/ 	.dword	precalc_xorwow_matrix
	.align		8
        /*0008*/ 	.dword	precalc_xorwow_offset_matrix
	.align		8
        /*0010*/ 	.dword	mrg32k3aM1
	.align		8
        /*0018*/ 	.dword	mrg32k3aM2
	.align		8
        /*0020*/ 	.dword	mrg32k3aM1SubSeq
	.align		8
        /*0028*/ 	.dword	mrg32k3aM2SubSeq
	.align		8
        /*0030*/ 	.dword	mrg32k3aM1Seq
	.align		8
        /*0038*/ 	.dword	mrg32k3aM2Seq


//--------------------- .nv.constant3             --------------------------
	.section	.nv.constant3,"a",@progbits
	.align	8
.nv.constant3:
	.type		__cr_lgamma_table,@object
	.size		__cr_lgamma_table,(.L_8 - __cr_lgamma_table)
__cr_lgamma_table:
        /*0000*/ 	.byte	0x00, 0x00, 0x00, 0x00, 0x00, 0x00, 0x00, 0x00, 0x00, 0x00, 0x00, 0x00, 0x00, 0x00, 0x00, 0x00
        /*0010*/ 	.byte	0xef, 0x39, 0xfa, 0xfe, 0x42, 0x2e, 0xe6, 0x3f, 0x02, 0x20, 0x2a, 0xfa, 0x0b, 0xab, 0xfc, 0x3f
        /*0020*/ 	.byte	0xf9, 0x2c, 0x92, 0x7c, 0xa7, 0x6c, 0x09, 0x40, 0xc9, 0x79, 0x44, 0x3c, 0x64, 0x26, 0x13, 0x40
        /*0030*/ 	.byte	0xca, 0x01, 0xcf, 0x3a, 0x27, 0x51, 0x1a, 0x40, 0x30, 0xcc, 0x2d, 0xf3, 0xe1, 0x0c, 0x21, 0x40
        /*0040*/ 	.byte	0x0d, 0xb7, 0xfc, 0x82, 0x8e, 0x35, 0x25, 0x40
.L_8:


//--------------------- .text._Z18cuda_calc_pi_step2iPi --------------------------
	.section	.text._Z18cuda_calc_pi_step2iPi,"ax",@progbits
	.align	128
        .global         _Z18cuda_calc_pi_step2iPi
        .type           _Z18cuda_calc_pi_step2iPi,@function
        .size           _Z18cuda_calc_pi_step2iPi,(.L_x_6 - _Z18cuda_calc_pi_step2iPi)
        .other          _Z18cuda_calc_pi_step2iPi,@"STO_CUDA_ENTRY STV_DEFAULT"
_Z18cuda_calc_pi_step2iPi:
.text._Z18cuda_calc_pi_step2iPi:
[----:B------:R-:W-:Y:S01]  /*0000*/  LDC R1, c[0x0][0x37c] ;  /* 0x0000df00ff017b82 */ /* 0x000fe20000000800 */
[----:B------:R-:W0:Y:S07]  /*0010*/  S2R R7, SR_TID.X ;  /* 0x0000000000077919 */ /* 0x000e2e0000002100 */
[----:B------:R-:W0:Y:S01]  /*0020*/  LDC.64 R2, c[0x0][0x388] ;  /* 0x0000e200ff027b82 */ /* 0x000e220000000a00 */
[----:B------:R-:W1:Y:S01]  /*0030*/  LDCU.64 UR6, c[0x0][0x358] ;  /* 0x00006b00ff0677ac */ /* 0x000e620008000a00 */
[----:B0-----:R-:W-:-:S06]  /*0040*/  IMAD.WIDE.U32 R2, R7, 0x4, R2 ;  /* 0x0000000407027825 */ /* 0x001fcc00078e0002 */
[----:B-1----:R-:W2:Y:S01]  /*0050*/  LDG.E R2, desc[UR6][R2.64] ;  /* 0x0000000602027981 */ /* 0x002ea2000c1e1900 */
[----:B------:R-:W0:Y:S01]  /*0060*/  S2UR UR5, SR_CgaCtaId ;  /* 0x00000000000579c3 */ /* 0x000e220000008800 */
[----:B------:R-:W-:Y:S01]  /*0070*/  UMOV UR4, 0x400 ;  /* 0x0000040000047882 */ /* 0x000fe20000000000 */
[----:B------:R-:W1:Y:S01]  /*0080*/  LDCU UR8, c[0x0][0x360] ;  /* 0x00006c00ff0877ac */ /* 0x000e620008000800 */
[----:B------:R-:W-:Y:S01]  /*0090*/  ISETP.NE.AND P0, PT, R7, RZ, PT ;  /* 0x000000ff0700720c */ /* 0x000fe20003f05270 */
[----:B-1----:R-:W-:Y:S02]  /*00a0*/  UISETP.GE.U32.AND UP0, UPT, UR8, 0x2, UPT ;  /* 0x000000020800788c */ /* 0x002fe4000bf06070 */
[----:B0-----:R-:W-:-:S06]  /*00b0*/  ULEA UR4, UR5, UR4, 0x18 ;  /* 0x0000000405047291 */ /* 0x001fcc000f8ec0ff */
[----:B------:R-:W-:-:S05]  /*00c0*/  LEA R5, R7, UR4, 0x2 ;  /* 0x0000000407057c11 */ /* 0x000fca000f8e10ff */
[----:B--2---:R0:W-:Y:S01]  /*00d0*/  STS [R5], R2 ;  /* 0x0000000205007388 */ /* 0x0041e20000000800 */
[----:B------:R-:W-:Y:S06]  /*00e0*/  BAR.SYNC.DEFER_BLOCKING 0x0 ;  /* 0x0000000000007b1d */ /* 0x000fec0000010000 */
[----:B------:R-:W-:Y:S05]  /*00f0*/  BRA.U !UP0, `(.L_x_0) ;  /* 0x0000000108347547 */ /* 0x000fea000b800000 */
[----:B------:R-:W-:-:S07]  /*0100*/  IMAD.MOV.U32 R0, RZ, RZ, 0x1 ;  /* 0x00000001ff007424 */ /* 0x000fce00078e00ff */
.L_x_1:
[----:B------:R-:W-:-:S05]  /*0110*/  IMAD.SHL.U32 R6, R0, 0x2, RZ ;  /* 0x0000000200067824 */ /* 0x000fca00078e00ff */
[----:B0-----:R-:W-:-:S04]  /*0120*/  IADD3 R2, PT, PT, R6, -0x1, RZ ;  /* 0xffffffff06027810 */ /* 0x001fc80007ffe0ff */
[----:B------:R-:W-:-:S13]  /*0130*/  LOP3.LUT P1, RZ, R2, R7, RZ, 0xc0, !PT ;  /* 0x0000000702ff7212 */ /* 0x000fda000782c0ff */
[----:B------:R-:W-:Y:S01]  /*0140*/  @!P1 IMAD R2, R0, 0x4, R5 ;  /* 0x0000000400029824 */ /* 0x000fe200078e0205 */
[----:B------:R-:W-:Y:S01]  /*0150*/  @!P1 LDS R3, [R5] ;  /* 0x0000000005039984 */ /* 0x000fe20000000800 */
[----:B------:R-:W-:-:S04]  /*0160*/  IMAD.MOV.U32 R0, RZ, RZ, R6 ;  /* 0x000000ffff007224 */ /* 0x000fc800078e0006 */
[----:B------:R-:W0:Y:S02]  /*0170*/  @!P1 LDS R2, [R2] ;  /* 0x0000000002029984 */ /* 0x000e240000000800 */
[----:B0-----:R-:W-:-:S05]  /*0180*/  @!P1 IADD3 R4, PT, PT, R2, R3, RZ ;  /* 0x0000000302049210 */ /* 0x001fca0007ffe0ff */
[----:B------:R1:W-:Y:S01]  /*0190*/  @!P1 STS [R5], R4 ;  /* 0x0000000405009388 */ /* 0x0003e20000000800 */
[----:B------:R-:W-:Y:S01]  /*01a0*/  BAR.SYNC.DEFER_BLOCKING 0x0 ;  /* 0x0000000000007b1d */ /* 0x000fe20000010000 */
[----:B------:R-:W-:-:S13]  /*01b0*/  ISETP.GE.U32.AND P1, PT, R6, UR8, PT ;  /* 0x0000000806007c0c */ /* 0x000fda000bf26070 */
[----:B-1----:R-:W-:Y:S05]  /*01c0*/  @!P1 BRA `(.L_x_1) ;  /* 0xfffffffc00d09947 */ /* 0x002fea000383ffff */
.L_x_0:
[----:B------:R-:W-:Y:S05]  /*01d0*/  @P0 EXIT ;  /* 0x000000000000094d */ /* 0x000fea0003800000 */
[----:B------:R-:W1:Y:S01]  /*01e0*/  S2UR UR5, SR_CgaCtaId ;  /* 0x00000000000579c3 */ /* 0x000e620000008800 */
[----:B------:R-:W-:Y:S01]  /*01f0*/  UMOV UR4, 0x400 ;  /* 0x0000040000047882 */ /* 0x000fe20000000000 */
[----:B------:R-:W2:Y:S06]  /*0200*/  S2R R7, SR_CTAID.X ;  /* 0x0000000000077919 */ /* 0x000eac0000002500 */
[----:B0-----:R-:W2:Y:S01]  /*0210*/  LDC.64 R2, c[0x0][0x388] ;  /* 0x0000e200ff027b82 */ /* 0x001ea20000000a00 */
[----:B-1----:R-:W-:-:S09]  /*0220*/  ULEA UR4, UR5, UR4, 0x18 ;  /* 0x0000000405047291 */ /* 0x002fd2000f8ec0ff */
[----:B------:R-:W0:Y:S01]  /*0230*/  LDS R5, [UR4] ;  /* 0x00000004ff057984 */ /* 0x000e220008000800 */
[----:B--2---:R-:W-:-:S05]  /*0240*/  IMAD.WIDE.U32 R2, R7, 0x4, R2 ;  /* 0x0000000407027825 */ /* 0x004fca00078e0002 */
[----:B0-----:R-:W-:Y:S01]  /*0250*/  STG.E desc[UR6][R2.64], R5 ;  /* 0x0000000502007986 */ /* 0x001fe2000c101906 */
[----:B------:R-:W-:Y:S05]  /*0260*/  EXIT ;  /* 0x000000000000794d */ /* 0x000fea0003800000 */
.L_x_2:
[----:B------:R-:W-:-:S00]  /*0270*/  BRA `(.L_x_2) ;  /* 0xfffffffc00fc7947 */ /* 0x000fc0000383ffff */
[----:B------:R-:W-:-:S00]  /*0280*/  NOP ;  /* 0x0000000000007918 */ /* 0x000fc00000000000 */
[----:B------:R-:W-:-:S00]  /*0290*/  NOP ;  /* 0x0000000000007918 */ /* 0x000fc00000000000 */
[----:B------:R-:W-:-:S00]  /*02a0*/  NOP ;  /* 0x0000000000007918 */ /* 0x000fc00000000000 */
[----:B------:R-:W-:-:S00]  /*02b0*/  NOP ;  /* 0x0000000000007918 */ /* 0x000fc00000000000 */
[----:B------:R-:W-:-:S00]  /*02c0*/  NOP ;  /* 0x0000000000007918 */ /* 0x000fc00000000000 */
[----:B------:R-:W-:-:S00]  /*02d0*/  NOP ;  /* 0x0000000000007918 */ /* 0x000fc00000000000 */
[----:B------:R-:W-:-:S00]  /*02e0*/  NOP ;  /* 0x0000000000007918 */ /* 0x000fc00000000000 */
[----:B------:R-:W-:-:S00]  /*02f0*/  NOP ;  /* 0x0000000000007918 */ /* 0x000fc00000000000 */
.L_x_6:


//--------------------- .text._Z18cuda_calc_pi_step1iPiPfS0_ --------------------------
	.section	.text._Z18cuda_calc_pi_step1iPiPfS0_,"ax",@progbits
	.align	128
        .global         _Z18cuda_calc_pi_step1iPiPfS0_
        .type           _Z18cuda_calc_pi_step1iPiPfS0_,@function
        .size           _Z18cuda_calc_pi_step1iPiPfS0_,(.L_x_7 - _Z18cuda_calc_pi_step1iPiPfS0_)
        .other          _Z18cuda_calc_pi_step1iPiPfS0_,@"STO_CUDA_ENTRY STV_DEFAULT"
_Z18cuda_calc_pi_step1iPiPfS0_:
.text._Z18cuda_calc_pi_step1iPiPfS0_:
[----:B------:R-:W-:Y:S01]  /*0000*/  LDC R1, c[0x0][0x37c] ;  /* 0x0000df00ff017b82 */ /* 0x000fe20000000800 */
[----:B------:R-:W0:Y:S07]  /*0010*/  S2R R6, SR_TID.X ;  /* 0x0000000000067919 */ /* 0x000e2e0000002100 */
[----:B------:R-:W1:Y:S01]  /*0020*/  LDC.64 R4, c[0x0][0x398] ;  /* 0x0000e600ff047b82 */ /* 0x000e620000000a00 */
[----:B------:R-:W0:Y:S01]  /*0030*/  LDCU UR8, c[0x0][0x360] ;  /* 0x00006c00ff0877ac */ /* 0x000e220008000800 */
[----:B------:R-:W0:Y:S01]  /*0040*/  S2R R11, SR_CTAID.X ;  /* 0x00000000000b7919 */ /* 0x000e220000002500 */
[----:B------:R-:W2:Y:S05]  /*0050*/  LDCU.64 UR6, c[0x0][0x358] ;  /* 0x00006b00ff0677ac */ /* 0x000eaa0008000a00 */
[----:B------:R-:W3:Y:S01]  /*0060*/  LDC.64 R2, c[0x0][0x390] ;  /* 0x0000e400ff027b82 */ /* 0x000ee20000000a00 */
[----:B------:R-:W4:Y:S01]  /*0070*/  LDCU UR9, c[0x0][0x380] ;  /* 0x00007000ff0977ac */ /* 0x000f220008000800 */
[----:B0-----:R-:W-:-:S04]  /*0080*/  IMAD R7, R11, UR8, R6 ;  /* 0x000000080b077c24 */ /* 0x001fc8000f8e0206 */
[----:B-1----:R-:W-:-:S04]  /*0090*/  IMAD.WIDE.U32 R4, R7, 0x4, R4 ;  /* 0x0000000407047825 */ /* 0x002fc800078e0004 */
[----:B---3--:R-:W-:Y:S02]  /*00a0*/  IMAD.WIDE.U32 R2, R7, 0x4, R2 ;  /* 0x0000000407027825 */ /* 0x008fe400078e0002 */
[----:B--2---:R0:W2:Y:S04]  /*00b0*/  LDG.E R4, desc[UR6][R4.64] ;  /* 0x0000000604047981 */ /* 0x0040a8000c1e1900 */
[----:B------:R-:W3:Y:S01]  /*00c0*/  LDG.E R2, desc[UR6][R2.64] ;  /* 0x0000000602027981 */ /* 0x000ee2000c1e1900 */
[----:B------:R-:W1:Y:S01]  /*00d0*/  S2UR UR5, SR_CgaCtaId ;  /* 0x00000000000579c3 */ /* 0x000e620000008800 */
[----:B------:R-:W-:Y:S01]  /*00e0*/  UMOV UR4, 0x400 ;  /* 0x0000040000047882 */ /* 0x000fe20000000000 */
[----:B------:R-:W-:Y:S01]  /*00f0*/  UISETP.GE.U32.AND UP0, UPT, UR8, 0x2, UPT ;  /* 0x000000020800788c */ /* 0x000fe2000bf06070 */
[----:B------:R-:W-:Y:S01]  /*0100*/  ISETP.NE.AND P1, PT, R6, RZ, PT ;  /* 0x000000ff0600720c */ /* 0x000fe20003f25270 */
[----:B-1----:R-:W-:-:S06]  /*0110*/  ULEA UR4, UR5, UR4, 0x18 ;  /* 0x0000000405047291 */ /* 0x002fcc000f8ec0ff */
[----:B0-----:R-:W-:Y:S01]  /*0120*/  LEA R5, R6, UR4, 0x2 ;  /* 0x0000000406057c11 */ /* 0x001fe2000f8e10ff */
[----:B--2---:R-:W-:-:S04]  /*0130*/  FMUL R9, R4, R4 ;  /* 0x0000000404097220 */ /* 0x004fc80000400000 */
[----:B---3--:R-:W-:-:S05]  /*0140*/  FFMA R9, R2, R2, R9 ;  /* 0x0000000202097223 */ /* 0x008fca0000000009 */
[----:B------:R-:W-:-:S04]  /*0150*/  FSETP.GEU.AND P0, PT, R9, 0.25, PT ;  /* 0x3e8000000900780b */ /* 0x000fc80003f0e000 */
[----:B----4-:R-:W-:-:S04]  /*0160*/  ISETP.LT.U32.AND P0, PT, R7, UR9, !P0 ;  /* 0x0000000907007c0c */ /* 0x010fc8000c701070 */
[----:B------:R-:W-:-:S05]  /*0170*/  SEL R0, RZ, 0x1, !P0 ;  /* 0x00000001ff007807 */ /* 0x000fca0004000000 */
[----:B------:R0:W-:Y:S01]  /*0180*/  STS [R5], R0 ;  /* 0x0000000005007388 */ /* 0x0001e20000000800 */
[----:B------:R-:W-:Y:S06]  /*0190*/  BAR.SYNC.DEFER_BLOCKING 0x0 ;  /* 0x0000000000007b1d */ /* 0x000fec0000010000 */
[----:B------:R-:W-:Y:S05]  /*01a0*/  BRA.U !UP0, `(.L_x_3) ;  /* 0x0000000108307547 */ /* 0x000fea000b800000 */
[----:B0-----:R-:W-:-:S07]  /*01b0*/  IMAD.U32 R0, RZ, RZ, UR8 ;  /* 0x00000008ff007e24 */ /* 0x001fce000f8e00ff */
.L_x_4:
[----:B------:R-:W-:-:S04]  /*01c0*/  SHF.R.U32.HI R7, RZ, 0x1, R0 ;  /* 0x00000001ff077819 */ /* 0x000fc80000011600 */
[----:B------:R-:W-:-:S13]  /*01d0*/  ISETP.GE.U32.AND P0, PT, R6, R7, PT ;  /* 0x000000070600720c */ /* 0x000fda0003f06070 */
[----:B------:R-:W-:Y:S01]  /*01e0*/  @!P0 IMAD R2, R7, 0x4, R5 ;  /* 0x0000000407028824 */ /* 0x000fe200078e0205 */
[----:B------:R-:W-:Y:S05]  /*01f0*/  @!P0 LDS R3, [R5] ;  /* 0x0000000005038984 */ /* 0x000fea0000000800 */
[----:B------:R-:W0:Y:S02]  /*0200*/  @!P0 LDS R2, [R2] ;  /* 0x0000000002028984 */ /* 0x000e240000000800 */
[----:B0-----:R-:W-:-:S05]  /*0210*/  @!P0 IADD3 R4, PT, PT, R2, R3, RZ ;  /* 0x0000000302048210 */ /* 0x001fca0007ffe0ff */
[----:B------:R1:W-:Y:S01]  /*0220*/  @!P0 STS [R5], R4 ;  /* 0x0000000405008388 */ /* 0x0003e20000000800 */
[----:B------:R-:W-:Y:S01]  /*0230*/  BAR.SYNC.DEFER_BLOCKING 0x0 ;  /* 0x0000000000007b1d */ /* 0x000fe20000010000 */
[----:B------:R-:W-:Y:S01]  /*0240*/  ISETP.GT.U32.AND P0, PT, R0, 0x3, PT ;  /* 0x000000030000780c */ /* 0x000fe20003f04070 */
[----:B------:R-:W-:-:S12]  /*0250*/  IMAD.MOV.U32 R0, RZ, RZ, R7 ;  /* 0x000000ffff007224 */ /* 0x000fd800078e0007 */
[----:B-1----:R-:W-:Y:S05]  /*0260*/  @P0 BRA `(.L_x_4) ;  /* 0xfffffffc00d40947 */ /* 0x002fea000383ffff */
.L_x_3:
[----:B------:R-:W-:Y:S05]  /*0270*/  @P1 EXIT ;  /* 0x000000000000194d */ /* 0x000fea0003800000 */
[----:B------:R-:W1:Y:S01]  /*0280*/  S2UR UR5, SR_CgaCtaId ;  /* 0x00000000000579c3 */ /* 0x000e620000008800 */
[----:B------:R-:W-:-:S07]  /*0290*/  UMOV UR4, 0x400 ;  /* 0x0000040000047882 */ /* 0x000fce0000000000 */
[----:B------:R-:W2:Y:S01]  /*02a0*/  LDC.64 R2, c[0x0][0x388] ;  /* 0x0000e200ff027b82 */ /* 0x000ea20000000a00 */
[----:B-1----:R-:W-:Y:S01]  /*02b0*/  ULEA UR4, UR5, UR4, 0x18 ;  /* 0x0000000405047291 */ /* 0x002fe2000f8ec0ff */
[----:B--2---:R-:W-:-:S08]  /*02c0*/  IMAD.WIDE.U32 R2, R11, 0x4, R2 ;  /* 0x000000040b027825 */ /* 0x004fd000078e0002 */
[----:B0-----:R-:W0:Y:S04]  /*02d0*/  LDS R5, [UR4] ;  /* 0x00000004ff057984 */ /* 0x001e280008000800 */
[----:B0-----:R-:W-:Y:S01]  /*02e0*/  STG.E desc[UR6][R2.64], R5 ;  /* 0x0000000502007986 */ /* 0x001fe2000c101906 */
[----:B------:R-:W-:Y:S05]  /*02f0*/  EXIT ;  /* 0x000000000000794d */ /* 0x000fea0003800000 */
.L_x_5:
        /* <DEDUP_REMOVED lines=16> */
.L_x_7:


//--------------------- .nv.global.init           --------------------------
	.section	.nv.global.init,"aw",@progbits
	.align	4
.nv.global.init:
	.type		mrg32k3aM1SubSeq,@object
	.size		mrg32k3aM1SubSeq,(mrg32k3aM2SubSeq - mrg32k3aM1SubSeq)
mrg32k3aM1SubSeq:
        /*0000*/ 	.byte	0x0b, 0xcc, 0xee, 0x04, 0x73, 0x29, 0x8b, 0x6f, 0xf6, 0x53, 0x03, 0xf6, 0x23, 0xf6, 0xea, 0xda
        /* <DEDUP_REMOVED lines=125> */
	.type		mrg32k3aM2SubSeq,@object
	.size		mrg32k3aM2SubSeq,(mrg32k3aM1 - mrg32k3aM2SubSeq)
mrg32k3aM2SubSeq:
        /* <DEDUP_REMOVED lines=126> */
	.type		mrg32k3aM1,@object
	.size		mrg32k3aM1,(mrg32k3aM1Seq - mrg32k3aM1)
mrg32k3aM1:
        /* <DEDUP_REMOVED lines=144> */
	.type		mrg32k3aM1Seq,@object
	.size		mrg32k3aM1Seq,(mrg32k3aM2 - mrg32k3aM1Seq)
mrg32k3aM1Seq:
        /* <DEDUP_REMOVED lines=144> */
	.type		mrg32k3aM2,@object
	.size		mrg32k3aM2,(mrg32k3aM2Seq - mrg32k3aM2)
mrg32k3aM2:
        /* <DEDUP_REMOVED lines=144> */
	.type		mrg32k3aM2Seq,@object
	.size		mrg32k3aM2Seq,(precalc_xorwow_matrix - mrg32k3aM2Seq)
mrg32k3aM2Seq:
        /* <DEDUP_REMOVED lines=144> */
	.type		precalc_xorwow_matrix,@object
	.size		precalc_xorwow_matrix,(precalc_xorwow_offset_matrix - precalc_xorwow_matrix)
precalc_xorwow_matrix:
        /* <DEDUP_REMOVED lines=6400> */
	.type		precalc_xorwow_offset_matrix,@object
	.size		precalc_xorwow_offset_matrix,(.L_1 - precalc_xorwow_offset_matrix)
precalc_xorwow_offset_matrix:
        /* <DEDUP_REMOVED lines=6400> */
.L_1:


//--------------------- .nv.shared._Z18cuda_calc_pi_step2iPi --------------------------
	.section	.nv.shared._Z18cuda_calc_pi_step2iPi,"aw",@nobits
	.sectionflags	@""
	.align	16
	.zero		1024


//--------------------- .nv.shared.reserved.0     --------------------------
	.section	.nv.shared.reserved.0,"aw",@nobits
	.weak		__nv_reservedSMEM_offset_0_alias
	.size		__nv_reservedSMEM_offset_0_alias, 0, 64
	.other		__nv_reservedSMEM_offset_0_alias,@"STO_CUDA_RESERVED_SHARED STV_DEFAULT"
__nv_reservedSMEM_offset_0_alias:
	.zero		0
	.zero		64


//--------------------- .nv.shared._Z18cuda_calc_pi_step1iPiPfS0_ --------------------------
	.section	.nv.shared._Z18cuda_calc_pi_step1iPiPfS0_,"aw",@nobits
	.sectionflags	@""
	.align	16
	.zero		1024


//--------------------- .nv.constant0._Z18cuda_calc_pi_step2iPi --------------------------
	.section	.nv.constant0._Z18cuda_calc_pi_step2iPi,"a",@progbits
	.sectionflags	@""
	.align	4
.nv.constant0._Z18cuda_calc_pi_step2iPi:
	.zero		912


//--------------------- .nv.constant0._Z18cuda_calc_pi_step1iPiPfS0_ --------------------------
	.section	.nv.constant0._Z18cuda_calc_pi_step1iPiPfS0_,"a",@progbits
	.sectionflags	@""
	.align	4
.nv.constant0._Z18cuda_calc_pi_step1iPiPfS0_:
	.zero		928


//--------------------- SYMBOLS --------------------------

	.type		.nv.reservedSmem.offset0,@object
	.size		.nv.reservedSmem.offset0,0x4
	.type		.nv.reservedSmem.cap,@object
	.size		.nv.reservedSmem.cap,0x4
